//
// Generated by NVIDIA NVVM Compiler
//
// Compiler Build ID: CL-36424714
// Cuda compilation tools, release 13.0, V13.0.88
// Based on NVVM 20.0.0
//

.version 9.0
.target sm_100
.address_size 64

	// .globl	_Z11relu_kernelPfS_i

.visible .entry _Z11relu_kernelPfS_i(
	.param .u64 .ptr .align 1 _Z11relu_kernelPfS_i_param_0,
	.param .u64 .ptr .align 1 _Z11relu_kernelPfS_i_param_1,
	.param .u32 _Z11relu_kernelPfS_i_param_2
)
{
	.reg .pred 	%p<2>;
	.reg .b32 	%r<6>;
	.reg .b32 	%f<3>;
	.reg .b64 	%rd<8>;

	ld.param.u64 	%rd1, [_Z11relu_kernelPfS_i_param_0];
	ld.param.u64 	%rd2, [_Z11relu_kernelPfS_i_param_1];
	ld.param.u32 	%r2, [_Z11relu_kernelPfS_i_param_2];
	mov.u32 	%r3, %ctaid.x;
	mov.u32 	%r4, %ntid.x;
	mov.u32 	%r5, %tid.x;
	mad.lo.s32 	%r1, %r3, %r4, %r5;
	setp.ge.s32 	%p1, %r1, %r2;
	@%p1 bra 	$L__BB0_2;
	cvta.to.global.u64 	%rd3, %rd2;
	cvta.to.global.u64 	%rd4, %rd1;
	mul.wide.s32 	%rd5, %r1, 4;
	add.s64 	%rd6, %rd4, %rd5;
	ld.global.f32 	%f1, [%rd6];
	max.f32 	%f2, %f1, 0f00000000;
	add.s64 	%rd7, %rd3, %rd5;
	st.global.f32 	[%rd7], %f2;
$L__BB0_2:
	ret;

}
	// .globl	_Z16relu_kernel_vec4PfS_i
.visible .entry _Z16relu_kernel_vec4PfS_i(
	.param .u64 .ptr .align 1 _Z16relu_kernel_vec4PfS_i_param_0,
	.param .u64 .ptr .align 1 _Z16relu_kernel_vec4PfS_i_param_1,
	.param .u32 _Z16relu_kernel_vec4PfS_i_param_2
)
{
	.reg .pred 	%p<2>;
	.reg .b32 	%r<7>;
	.reg .b32 	%f<9>;
	.reg .b64 	%rd<8>;

	ld.param.u64 	%rd1, [_Z16relu_kernel_vec4PfS_i_param_0];
	ld.param.u64 	%rd2, [_Z16relu_kernel_vec4PfS_i_param_1];
	ld.param.u32 	%r2, [_Z16relu_kernel_vec4PfS_i_param_2];
	mov.u32 	%r3, %ctaid.x;
	mov.u32 	%r4, %ntid.x;
	mov.u32 	%r5, %tid.x;
	mad.lo.s32 	%r6, %r3, %r4, %r5;
	shl.b32 	%r1, %r6, 2;
	setp.ge.s32 	%p1, %r1, %r2;
	@%p1 bra 	$L__BB1_2;
	cvta.to.global.u64 	%rd3, %rd1;
	cvta.to.global.u64 	%rd4, %rd2;
	mul.wide.s32 	%rd5, %r1, 4;
	add.s64 	%rd6, %rd3, %rd5;
	ld.global.v4.f32 	{%f1, %f2, %f3, %f4}, [%rd6];
	max.f32 	%f5, %f1, 0f00000000;
	max.f32 	%f6, %f2, 0f00000000;
	max.f32 	%f7, %f3, 0f00000000;
	max.f32 	%f8, %f4, 0f00000000;
	add.s64 	%rd7, %rd4, %rd5;
	st.global.v4.f32 	[%rd7], {%f5, %f6, %f7, %f8};
$L__BB1_2:
	ret;

}


// ===== COMPILED SASS (sm_100) =====

	.target	sm_100

	.elftype	@"ET_EXEC"


//--------------------- .note.nv.tkinfo           --------------------------
	.section	.note.nv.tkinfo,"",@"SHT_NOTE"
	.sectionflags	@"SHF_NOTE_NV_TKINFO"
	.tkinfo
        /*0018*/ 	.word	0x00000002
        /*0030*/ 	.string	""
        /*0030*/ 	.string	"ptxas"
        /*0030*/ 	.string	"Cuda compilation tools, release 13.0, V13.0.88"
        /*0030*/ 	.string	"Build cuda_13.0.r13.0/compiler.36424714_0"
        /*0030*/ 	.string	"-arch sm_100 -m 64 "



//--------------------- .note.nv.cuinfo           --------------------------
	.section	.note.nv.cuinfo,"",@"SHT_NOTE"
	.sectionflags	@"SHF_NOTE_NV_CUINFO"
        /*0018*/ 	.short	0x0002
        /*001a*/ 	.short	0x0064
        /*001c*/ 	.short	0x0082
	.zero		2


//--------------------- .nv.info                  --------------------------
	.section	.nv.info,"",@"SHT_CUDA_INFO"
	.align	4


	//----- nvinfo : EIATTR_REGCOUNT
	.align		4
        /*0000*/ 	.byte	0x04, 0x2f
        /*0002*/ 	.short	(.L_1 - .L_0)
	.align		4
.L_0:
        /*0004*/ 	.word	index@(_Z11relu_kernelPfS_i)
        /*0008*/ 	.word	0x0000000a


	//----- nvinfo : EIATTR_FRAME_SIZE
	.align		4
.L_1:
        /*000c*/ 	.byte	0x04, 0x11
        /*000e*/ 	.short	(.L_3 - .L_2)
	.align		4
.L_2:
        /*0010*/ 	.word	index@(_Z11relu_kernelPfS_i)
        /*0014*/ 	.word	0x00000000


	//----- nvinfo : EIATTR_REGCOUNT
	.align		4
.L_3:
        /*0018*/ 	.byte	0x04, 0x2f
        /*001a*/ 	.short	(.L_5 - .L_4)
	.align		4
.L_4:
        /*001c*/ 	.word	index@(_Z16relu_kernel_vec4PfS_i)
        /*0020*/ 	.word	0x0000000e


	//----- nvinfo : EIATTR_FRAME_SIZE
	.align		4
.L_5:
        /*0024*/ 	.byte	0x04, 0x11
        /*0026*/ 	.short	(.L_7 - .L_6)
	.align		4
.L_6:
        /*0028*/ 	.word	index@(_Z16relu_kernel_vec4PfS_i)
        /*002c*/ 	.word	0x00000000


	//----- nvinfo : EIATTR_MIN_STACK_SIZE
	.align		4
.L_7:
        /*0030*/ 	.byte	0x04, 0x12
        /*0032*/ 	.short	(.L_9 - .L_8)
	.align		4
.L_8:
        /*0034*/ 	.word	index@(_Z16relu_kernel_vec4PfS_i)
        /*0038*/ 	.word	0x00000000


	//----- nvinfo : EIATTR_MIN_STACK_SIZE
	.align		4
.L_9:
        /*003c*/ 	.byte	0x04, 0x12
        /*003e*/ 	.short	(.L_11 - .L_10)
	.align		4
.L_10:
        /*0040*/ 	.word	index@(_Z11relu_kernelPfS_i)
        /*0044*/ 	.word	0x00000000
.L_11:


//--------------------- .nv.compat                --------------------------
	.section	.nv.compat,"",@"SHT_CUDA_COMPAT_INFO"
	.align	4
        /*0000*/ 	.byte	0x02, 0x09, 0x00, 0x00, 0x02, 0x02, 0x01, 0x00, 0x02, 0x05, 0x05, 0x00, 0x03, 0x07, 0x01, 0x01
        /*0010*/ 	.byte	0x02, 0x03, 0x00, 0x00, 0x02, 0x06, 0x01, 0x00, 0x04, 0x0b, 0x08, 0x00, 0x09, 0x00, 0x00, 0x00
        /*0020*/ 	.byte	0x00, 0x00, 0x00, 0x00


//--------------------- .nv.info._Z16relu_kernel_vec4PfS_i --------------------------
	.section	.nv.info._Z16relu_kernel_vec4PfS_i,"",@"SHT_CUDA_INFO"
	.sectionflags	@""
	.align	4


	//----- nvinfo : EIATTR_CUDA_API_VERSION
	.align		4
        /*0000*/ 	.byte	0x04, 0x37
        /*0002*/ 	.short	(.L_13 - .L_12)
.L_12:
        /*0004*/ 	.word	0x00000082


	//----- nvinfo : EIATTR_KPARAM_INFO
	.align		4
.L_13:
        /*0008*/ 	.byte	0x04, 0x17
        /*000a*/ 	.short	(.L_15 - .L_14)
.L_14:
        /*000c*/ 	.word	0x00000000
        /*0010*/ 	.short	0x0002
        /*0012*/ 	.short	0x0010
        /*0014*/ 	.byte	0x00, 0xf0, 0x11, 0x00


	//----- nvinfo : EIATTR_KPARAM_INFO
	.align		4
.L_15:
        /*0018*/ 	.byte	0x04, 0x17
        /*001a*/ 	.short	(.L_17 - .L_16)
.L_16:
        /*001c*/ 	.word	0x00000000
        /*0020*/ 	.short	0x0001
        /*0022*/ 	.short	0x0008
        /*0024*/ 	.byte	0x00, 0xf5, 0x21, 0x00


	//----- nvinfo : EIATTR_KPARAM_INFO
	.align		4
.L_17:
        /*0028*/ 	.byte	0x04, 0x17
        /*002a*/ 	.short	(.L_19 - .L_18)
.L_18:
        /*002c*/ 	.word	0x00000000
        /*0030*/ 	.short	0x0000
        /*0032*/ 	.short	0x0000
        /*0034*/ 	.byte	0x00, 0xf5, 0x21, 0x00


	//----- nvinfo : EIATTR_SPARSE_MMA_MASK
	.align		4
.L_19:
        /*0038*/ 	.byte	0x03, 0x50
        /*003a*/ 	.short	0x0000


	//----- nvinfo : EIATTR_MAXREG_COUNT
	.align		4
        /*003c*/ 	.byte	0x03, 0x1b
        /*003e*/ 	.short	0x00ff


	//----- nvinfo : EIATTR_MERCURY_ISA_VERSION
	.align		4
        /*0040*/ 	.byte	0x03, 0x5f
        /*0042*/ 	.short	0x0101


	//----- nvinfo : EIATTR_VRC_CTA_INIT_COUNT
	.align		4
        /*0044*/ 	.byte	0x02, 0x4a
	.zero		1
	.zero		1


	//----- nvinfo : EIATTR_EXIT_INSTR_OFFSETS
	.align		4
        /*0048*/ 	.byte	0x04, 0x1c
        /*004a*/ 	.short	(.L_21 - .L_20)


	//   ....[0]....
.L_20:
        /*004c*/ 	.word	0x00000080


	//   ....[1]....
        /*0050*/ 	.word	0x00000140


	//----- nvinfo : EIATTR_CBANK_PARAM_SIZE
	.align		4
.L_21:
        /*0054*/ 	.byte	0x03, 0x19
        /*0056*/ 	.short	0x0014


	//----- nvinfo : EIATTR_PARAM_CBANK
	.align		4
        /*0058*/ 	.byte	0x04, 0x0a
        /*005a*/ 	.short	(.L_23 - .L_22)
	.align		4
.L_22:
        /*005c*/ 	.word	index@(.nv.constant0._Z16relu_kernel_vec4PfS_i)
        /*0060*/ 	.short	0x0380
        /*0062*/ 	.short	0x0014


	//----- nvinfo : EIATTR_SW_WAR
	.align		4
.L_23:
        /*0064*/ 	.byte	0x04, 0x36
        /*0066*/ 	.short	(.L_25 - .L_24)
.L_24:
        /*0068*/ 	.word	0x00000008
.L_25:


//--------------------- .nv.info._Z11relu_kernelPfS_i --------------------------
	.section	.nv.info._Z11relu_kernelPfS_i,"",@"SHT_CUDA_INFO"
	.sectionflags	@""
	.align	4


	//----- nvinfo : EIATTR_CUDA_API_VERSION
	.align		4
        /*0000*/ 	.byte	0x04, 0x37
        /*0002*/ 	.short	(.L_27 - .L_26)
.L_26:
        /*0004*/ 	.word	0x00000082


	//----- nvinfo : EIATTR_KPARAM_INFO
	.align		4
.L_27:
        /*0008*/ 	.byte	0x04, 0x17
        /*000a*/ 	.short	(.L_29 - .L_28)
.L_28:
        /*000c*/ 	.word	0x00000000
        /*0010*/ 	.short	0x0002
        /*0012*/ 	.short	0x0010
        /*0014*/ 	.byte	0x00, 0xf0, 0x11, 0x00


	//----- nvinfo : EIATTR_KPARAM_INFO
	.align		4
.L_29:
        /*0018*/ 	.byte	0x04, 0x17
        /*001a*/ 	.short	(.L_31 - .L_30)
.L_30:
        /*001c*/ 	.word	0x00000000
        /*0020*/ 	.short	0x0001
        /*0022*/ 	.short	0x0008
        /*0024*/ 	.byte	0x00, 0xf5, 0x21, 0x00


	//----- nvinfo : EIATTR_KPARAM_INFO
	.align		4
.L_31:
        /*0028*/ 	.byte	0x04, 0x17
        /*002a*/ 	.short	(.L_33 - .L_32)
.L_32:
        /*002c*/ 	.word	0x00000000
        /*0030*/ 	.short	0x0000
        /*0032*/ 	.short	0x0000
        /*0034*/ 	.byte	0x00, 0xf5, 0x21, 0x00


	//----- nvinfo : EIATTR_SPARSE_MMA_MASK
	.align		4
.L_33:
        /*0038*/ 	.byte	0x03, 0x50
        /*003a*/ 	.short	0x0000


	//----- nvinfo : EIATTR_MAXREG_COUNT
	.align		4
        /*003c*/ 	.byte	0x03, 0x1b
        /*003e*/ 	.short	0x00ff


	//----- nvinfo : EIATTR_MERCURY_ISA_VERSION
	.align		4
        /*0040*/ 	.byte	0x03, 0x5f
        /*0042*/ 	.short	0x0101


	//----- nvinfo : EIATTR_VRC_CTA_INIT_COUNT
	.align		4
        /*0044*/ 	.byte	0x02, 0x4a
	.zero		1
	.zero		1


	//----- nvinfo : EIATTR_EXIT_INSTR_OFFSETS
	.align		4
        /*0048*/ 	.byte	0x04, 0x1c
        /*004a*/ 	.short	(.L_35 - .L_34)


	//   ....[0]....
.L_34:
        /*004c*/ 	.word	0x00000070


	//   ....[1]....
        /*0050*/ 	.word	0x00000100


	//----- nvinfo : EIATTR_CBANK_PARAM_SIZE
	.align		4
.L_35:
        /*0054*/ 	.byte	0x03, 0x19
        /*0056*/ 	.short	0x0014


	//----- nvinfo : EIATTR_PARAM_CBANK
	.align		4
        /*0058*/ 	.byte	0x04, 0x0a
        /*005a*/ 	.short	(.L_37 - .L_36)
	.align		4
.L_36:
        /*005c*/ 	.word	index@(.nv.constant0._Z11relu_kernelPfS_i)
        /*0060*/ 	.short	0x0380
        /*0062*/ 	.short	0x0014


	//----- nvinfo : EIATTR_SW_WAR
	.align		4
.L_37:
        /*0064*/ 	.byte	0x04, 0x36
        /*0066*/ 	.short	(.L_39 - .L_38)
.L_38:
        /*0068*/ 	.word	0x00000008
.L_39:


//--------------------- .nv.callgraph             --------------------------
	.section	.nv.callgraph,"",@"SHT_CUDA_CALLGRAPH"
	.align	4
	.sectionentsize	8
	.align		4
        /*0000*/ 	.word	0x00000000
	.align		4
        /*0004*/ 	.word	0xffffffff
	.align		4
        /*0008*/ 	.word	0x00000000
	.align		4
        /*000c*/ 	.word	0xfffffffe
	.align		4
        /*0010*/ 	.word	0x00000000
	.align		4
        /*0014*/ 	.word	0xfffffffd
	.align		4
        /*0018*/ 	.word	0x00000000
	.align		4
        /*001c*/ 	.word	0xfffffffc


//--------------------- .text._Z16relu_kernel_vec4PfS_i --------------------------
	.section	.text._Z16relu_kernel_vec4PfS_i,"ax",@progbits
	.align	128
        .global         _Z16relu_kernel_vec4PfS_i
        .type           _Z16relu_kernel_vec4PfS_i,@function
        .size           _Z16relu_kernel_vec4PfS_i,(.L_x_2 - _Z16relu_kernel_vec4PfS_i)
        .other          _Z16relu_kernel_vec4PfS_i,@"STO_CUDA_ENTRY STV_DEFAULT"
_Z16relu_kernel_vec4PfS_i:
.text._Z16relu_kernel_vec4PfS_i:
[----:B------:R-:W-:Y:S01]  /*0000*/  LDC R1, c[0x0][0x37c] ;  /* 0x0000df00ff017b82 */ /* 0x000fe20000000800 */
[----:B------:R-:W0:Y:S07]  /*0010*/  S2R R3, SR_TID.X ;  /* 0x0000000000037919 */ /* 0x000e2e0000002100 */
[----:B------:R-:W0:Y:S01]  /*0020*/  S2UR UR4, SR_CTAID.X ;  /* 0x00000000000479c3 */ /* 0x000e220000002500 */
[----:B------:R-:W1:Y:S07]  /*0030*/  LDCU UR5, c[0x0][0x390] ;  /* 0x00007200ff0577ac */ /* 0x000e6e0008000800 */
[----:B------:R-:W0:Y:S02]  /*0040*/  LDC R0, c[0x0][0x360] ;  /* 0x0000d800ff007b82 */ /* 0x000e240000000800 */
[----:B0-----:R-:W-:-:S04]  /*0050*/  IMAD R0, R0, UR4, R3 ;  /* 0x0000000400007c24 */ /* 0x001fc8000f8e0203 */
[----:B------:R-:W-:-:S05]  /*0060*/  IMAD.SHL.U32 R7, R0, 0x4, RZ ;  /* 0x0000000400077824 */ /* 0x000fca00078e00ff */
[----:B-1----:R-:W-:-:S13]  /*0070*/  ISETP.GE.AND P0, PT, R7, UR5, PT ;  /* 0x0000000507007c0c */ /* 0x002fda000bf06270 */
[----:B------:R-:W-:Y:S05]  /*0080*/  @P0 EXIT ;  /* 0x000000000000094d */ /* 0x000fea0003800000 */
[----:B------:R-:W0:Y:S01]  /*0090*/  LDC.64 R2, c[0x0][0x380] ;  /* 0x0000e000ff027b82 */ /* 0x000e220000000a00 */
[----:B------:R-:W1:Y:S07]  /*00a0*/  LDCU.64 UR4, c[0x0][0x358] ;  /* 0x00006b00ff0477ac */ /* 0x000e6e0008000a00 */
[----:B------:R-:W2:Y:S01]  /*00b0*/  LDC.64 R4, c[0x0][0x388] ;  /* 0x0000e200ff047b82 */ /* 0x000ea20000000a00 */
[----:B0-----:R-:W-:-:S05]  /*00c0*/  IMAD.WIDE R2, R7, 0x4, R2 ;  /* 0x0000000407027825 */ /* 0x001fca00078e0202 */
[----:B-1----:R-:W3:Y:S01]  /*00d0*/  LDG.E.128 R8, desc[UR4][R2.64] ;  /* 0x0000000402087981 */ /* 0x002ee2000c1e1d00 */
[----:B--2---:R-:W-:Y:S01]  /*00e0*/  IMAD.WIDE R4, R7, 0x4, R4 ;  /* 0x0000000407047825 */ /* 0x004fe200078e0204 */
[----:B---3--:R-:W-:Y:S02]  /*00f0*/  FMNMX R8, RZ, R8, !PT ;  /* 0x00000008ff087209 */ /* 0x008fe40007800000 */
[----:B------:R-:W-:Y:S02]  /*0100*/  FMNMX R9, RZ, R9, !PT ;  /* 0x00000009ff097209 */ /* 0x000fe40007800000 */
[----:B------:R-:W-:Y:S02]  /*0110*/  FMNMX R10, RZ, R10, !PT ;  /* 0x0000000aff0a7209 */ /* 0x000fe40007800000 */
[----:B------:R-:W-:-:S05]  /*0120*/  FMNMX R11, RZ, R11, !PT ;  /* 0x0000000bff0b7209 */ /* 0x000fca0007800000 */
[----:B------:R-:W-:Y:S01]  /*0130*/  STG.E.128 desc[UR4][R4.64], R8 ;  /* 0x0000000804007986 */ /* 0x000fe2000c101d04 */
[----:B------:R-:W-:Y:S05]  /*0140*/  EXIT ;  /* 0x000000000000794d */ /* 0x000fea0003800000 */
.L_x_0:
[----:B------:R-:W-:-:S00]  /*0150*/  BRA `(.L_x_0) ;  /* 0xfffffffc00fc7947 */ /* 0x000fc0000383ffff */
[----:B------:R-:W-:-:S00]  /*0160*/  NOP ;  /* 0x0000000000007918 */ /* 0x000fc00000000000 */
        /* <DEDUP_REMOVED lines=9> */
.L_x_2:


//--------------------- .text._Z11relu_kernelPfS_i --------------------------
	.section	.text._Z11relu_kernelPfS_i,"ax",@progbits
	.align	128
        .global         _Z11relu_kernelPfS_i
        .type           _Z11relu_kernelPfS_i,@function
        .size           _Z11relu_kernelPfS_i,(.L_x_3 - _Z11relu_kernelPfS_i)
        .other          _Z11relu_kernelPfS_i,@"STO_CUDA_ENTRY STV_DEFAULT"
_Z11relu_kernelPfS_i:
.text._Z11relu_kernelPfS_i:
[----:B------:R-:W-:Y:S01]  /*0000*/  LDC R1, c[0x0][0x37c] ;  /* 0x0000df00ff017b82 */ /* 0x000fe20000000800 */
[----:B------:R-:W0:Y:S07]  /*0010*/  S2R R0, SR_TID.X ;  /* 0x0000000000007919 */ /* 0x000e2e0000002100 */
[----:B------:R-:W0:Y:S01]  /*0020*/  S2UR UR4, SR_CTAID.X ;  /* 0x00000000000479c3 */ /* 0x000e220000002500 */
[----:B------:R-:W1:Y:S07]  /*0030*/  LDCU UR5, c[0x0][0x390] ;  /* 0x00007200ff0577ac */ /* 0x000e6e0008000800 */
[----:B------:R-:W0:Y:S02]  /*0040*/  LDC R7, c[0x0][0x360] ;  /* 0x0000d800ff077b82 */ /* 0x000e240000000800 */
[----:B0-----:R-:W-:-:S05]  /*0050*/  IMAD R7, R7, UR4, R0 ;  /* 0x0000000407077c24 */ /* 0x001fca000f8e0200 */
[----:B-1----:R-:W-:-:S13]  /*0060*/  ISETP.GE.AND P0, PT, R7, UR5, PT ;  /* 0x0000000507007c0c */ /* 0x002fda000bf06270 */
[----:B------:R-:W-:Y:S05]  /*0070*/  @P0 EXIT ;  /* 0x000000000000094d */ /* 0x000fea0003800000 */
[----:B------:R-:W0:Y:S01]  /*0080*/  LDC.64 R2, c[0x0][0x380] ;  /* 0x0000e000ff027b82 */ /* 0x000e220000000a00 */
[----:B------:R-:W1:Y:S07]  /*0090*/  LDCU.64 UR4, c[0x0][0x358] ;  /* 0x00006b00ff0477ac */ /* 0x000e6e0008000a00 */
[----:B------:R-:W2:Y:S01]  /*00a0*/  LDC.64 R4, c[0x0][0x388] ;  /* 0x0000e200ff047b82 */ /* 0x000ea20000000a00 */
[----:B0-----:R-:W-:-:S06]  /*00b0*/  IMAD.WIDE R2, R7, 0x4, R2 ;  /* 0x0000000407027825 */ /* 0x001fcc00078e0202 */
[----:B-1----:R-:W3:Y:S01]  /*00c0*/  LDG.E R2, desc[UR4][R2.64] ;  /* 0x0000000402027981 */ /* 0x002ee2000c1e1900 */
[----:B--2---:R-:W-:Y:S01]  /*00d0*/  IMAD.WIDE R4, R7, 0x4, R4 ;  /* 0x0000000407047825 */ /* 0x004fe200078e0204 */
[----:B---3--:R-:W-:-:S05]  /*00e0*/  FMNMX R7, RZ, R2, !PT ;  /* 0x00000002ff077209 */ /* 0x008fca0007800000 */
[----:B------:R-:W-:Y:S01]  /*00f0*/  STG.E desc[UR4][R4.64], R7 ;  /* 0x0000000704007986 */ /* 0x000fe2000c101904 */
[----:B------:R-:W-:Y:S05]  /*0100*/  EXIT ;  /* 0x000000000000794d */ /* 0x000fea0003800000 */
.L_x_1:
        /* <DEDUP_REMOVED lines=15> */
.L_x_3:


//--------------------- .nv.shared.reserved.0     --------------------------
	.section	.nv.shared.reserved.0,"aw",@nobits
	.weak		__nv_reservedSMEM_offset_0_alias
	.size		__nv_reservedSMEM_offset_0_alias, 0, 64
	.other		__nv_reservedSMEM_offset_0_alias,@"STO_CUDA_RESERVED_SHARED STV_DEFAULT"
__nv_reservedSMEM_offset_0_alias:
	.zero		0
	.zero		64


//--------------------- .nv.constant0._Z16relu_kernel_vec4PfS_i --------------------------
	.section	.nv.constant0._Z16relu_kernel_vec4PfS_i,"a",@progbits
	.sectionflags	@""
	.align	4
.nv.constant0._Z16relu_kernel_vec4PfS_i:
	.zero		916


//--------------------- .nv.constant0._Z11relu_kernelPfS_i --------------------------
	.section	.nv.constant0._Z11relu_kernelPfS_i,"a",@progbits
	.sectionflags	@""
	.align	4
.nv.constant0._Z11relu_kernelPfS_i:
	.zero		916


//--------------------- SYMBOLS --------------------------

	.type		.nv.reservedSmem.offset0,@object
	.size		.nv.reservedSmem.offset0,0x4
